	.headerflags	@"EF_CUDA_TEXMODE_UNIFIED EF_CUDA_64BIT_ADDRESS EF_CUDA_ACCELERATORS EF_CUDA_SM90 EF_CUDA_VIRTUAL_SM(EF_CUDA_SM90)"
	.elftype	@"ET_EXEC"


//--------------------- .nv.info                  --------------------------
	.section	.nv.info,"",@"SHT_CUDA_INFO"
	.align	4


	//----- nvinfo : EIATTR_REGCOUNT
	.align		4
        /*0000*/ 	.byte	0x04, 0x2f
        /*0002*/ 	.short	(.L_3 - .L_2)
	.align		4
.L_2:
        /*0004*/ 	.word	index@(triton_poi_fused__native_batch_norm_legit_no_training_cat_relu_4)
        /*0008*/ 	.word	0x00000017


	//----- nvinfo : EIATTR_MIN_STACK_SIZE
	.align		4
.L_3:
        /*000c*/ 	.byte	0x04, 0x12
        /*000e*/ 	.short	(.L_5 - .L_4)
	.align		4
.L_4:
        /*0010*/ 	.word	index@(triton_poi_fused__native_batch_norm_legit_no_training_cat_relu_4)
        /*0014*/ 	.word	0x00000000


	//----- nvinfo : EIATTR_FRAME_SIZE
	.align		4
.L_5:
        /*0018*/ 	.byte	0x04, 0x11
        /*001a*/ 	.short	(.L_7 - .L_6)
	.align		4
.L_6:
        /*001c*/ 	.word	index@(triton_poi_fused__native_batch_norm_legit_no_training_cat_relu_4)
        /*0020*/ 	.word	0x00000000


	//----- nvinfo : EIATTR_MIN_STACK_SIZE
	.align		4
.L_7:
        /*0024*/ 	.byte	0x04, 0x12
        /*0026*/ 	.short	(.L_9 - .L_8)
	.align		4
.L_8:
        /*0028*/ 	.word	index@(triton_poi_fused__native_batch_norm_legit_no_training_cat_relu_4)
        /*002c*/ 	.word	0x00000000
.L_9:


//--------------------- .nv.info.triton_poi_fused__native_batch_norm_legit_no_training_cat_relu_4 --------------------------
	.section	.nv.info.triton_poi_fused__native_batch_norm_legit_no_training_cat_relu_4,"",@"SHT_CUDA_INFO"
	.sectionflags	@""
	.align	4


	//----- nvinfo : EIATTR_CUDA_API_VERSION
	.align		4
        /*0000*/ 	.byte	0x04, 0x37
        /*0002*/ 	.short	(.L_11 - .L_10)
.L_10:
        /*0004*/ 	.word	0x0000007c


	//----- nvinfo : EIATTR_KPARAM_INFO
	.align		4
.L_11:
        /*0008*/ 	.byte	0x04, 0x17
        /*000a*/ 	.short	(.L_13 - .L_12)
.L_12:
        /*000c*/ 	.word	0x00000000
        /*0010*/ 	.short	0x0008
        /*0012*/ 	.short	0x0040
        /*0014*/ 	.byte	0x00, 0xf0, 0x11, 0x00


	//----- nvinfo : EIATTR_KPARAM_INFO
	.align		4
.L_13:
        /*0018*/ 	.byte	0x04, 0x17
        /*001a*/ 	.short	(.L_15 - .L_14)
.L_14:
        /*001c*/ 	.word	0x00000000
        /*0020*/ 	.short	0x0007
        /*0022*/ 	.short	0x0038
        /*0024*/ 	.byte	0x00, 0xf4, 0x21, 0x00


	//----- nvinfo : EIATTR_KPARAM_INFO
	.align		4
.L_15:
        /*0028*/ 	.byte	0x04, 0x17
        /*002a*/ 	.short	(.L_17 - .L_16)
.L_16:
        /*002c*/ 	.word	0x00000000
        /*0030*/ 	.short	0x0006
        /*0032*/ 	.short	0x0030
        /*0034*/ 	.byte	0x00, 0xf4, 0x21, 0x00


	//----- nvinfo : EIATTR_KPARAM_INFO
	.align		4
.L_17:
        /*0038*/ 	.byte	0x04, 0x17
        /*003a*/ 	.short	(.L_19 - .L_18)
.L_18:
        /*003c*/ 	.word	0x00000000
        /*0040*/ 	.short	0x0005
        /*0042*/ 	.short	0x0028
        /*0044*/ 	.byte	0x00, 0xf4, 0x21, 0x00


	//----- nvinfo : EIATTR_KPARAM_INFO
	.align		4
.L_19:
        /*0048*/ 	.byte	0x04, 0x17
        /*004a*/ 	.short	(.L_21 - .L_20)
.L_20:
        /*004c*/ 	.word	0x00000000
        /*0050*/ 	.short	0x0004
        /*0052*/ 	.short	0x0020
        /*0054*/ 	.byte	0x00, 0xf4, 0x21, 0x00


	//----- nvinfo : EIATTR_KPARAM_INFO
	.align		4
.L_21:
        /*0058*/ 	.byte	0x04, 0x17
        /*005a*/ 	.short	(.L_23 - .L_22)
.L_22:
        /*005c*/ 	.word	0x00000000
        /*0060*/ 	.short	0x0003
        /*0062*/ 	.short	0x0018
        /*0064*/ 	.byte	0x00, 0xf4, 0x21, 0x00


	//----- nvinfo : EIATTR_KPARAM_INFO
	.align		4
.L_23:
        /*0068*/ 	.byte	0x04, 0x17
        /*006a*/ 	.short	(.L_25 - .L_24)
.L_24:
        /*006c*/ 	.word	0x00000000
        /*0070*/ 	.short	0x0002
        /*0072*/ 	.short	0x0010
        /*0074*/ 	.byte	0x00, 0xf4, 0x21, 0x00


	//----- nvinfo : EIATTR_KPARAM_INFO
	.align		4
.L_25:
        /*0078*/ 	.byte	0x04, 0x17
        /*007a*/ 	.short	(.L_27 - .L_26)
.L_26:
        /*007c*/ 	.word	0x00000000
        /*0080*/ 	.short	0x0001
        /*0082*/ 	.short	0x0008
        /*0084*/ 	.byte	0x00, 0xf4, 0x21, 0x00


	//----- nvinfo : EIATTR_KPARAM_INFO
	.align		4
.L_27:
        /*0088*/ 	.byte	0x04, 0x17
        /*008a*/ 	.short	(.L_29 - .L_28)
.L_28:
        /*008c*/ 	.word	0x00000000
        /*0090*/ 	.short	0x0000
        /*0092*/ 	.short	0x0000
        /*0094*/ 	.byte	0x00, 0xf4, 0x21, 0x00


	//----- nvinfo : EIATTR_SPARSE_MMA_MASK
	.align		4
.L_29:
        /*0098*/ 	.byte	0x03, 0x50
        /*009a*/ 	.short	0x0000


	//----- nvinfo : EIATTR_MAXREG_COUNT
	.align		4
        /*009c*/ 	.byte	0x03, 0x1b
        /*009e*/ 	.short	0x00ff


	//----- nvinfo : EIATTR_EXIT_INSTR_OFFSETS
	.align		4
        /*00a0*/ 	.byte	0x04, 0x1c
        /*00a2*/ 	.short	(.L_31 - .L_30)


	//   ....[0]....
.L_30:
        /*00a4*/ 	.word	0x00000510


	//----- nvinfo : EIATTR_REQNTID
	.align		4
.L_31:
        /*00a8*/ 	.byte	0x04, 0x10
        /*00aa*/ 	.short	(.L_33 - .L_32)
.L_32:
        /*00ac*/ 	.word	0x00000100
        /*00b0*/ 	.word	0x00000001
        /*00b4*/ 	.word	0x00000001


	//----- nvinfo : EIATTR_CBANK_PARAM_SIZE
	.align		4
.L_33:
        /*00b8*/ 	.byte	0x03, 0x19
        /*00ba*/ 	.short	0x0044


	//----- nvinfo : EIATTR_PARAM_CBANK
	.align		4
        /*00bc*/ 	.byte	0x04, 0x0a
        /*00be*/ 	.short	(.L_35 - .L_34)
	.align		4
.L_34:
        /*00c0*/ 	.word	index@(.nv.constant0.triton_poi_fused__native_batch_norm_legit_no_training_cat_relu_4)
        /*00c4*/ 	.short	0x0210
        /*00c6*/ 	.short	0x0044


	//----- nvinfo : EIATTR_SW_WAR
	.align		4
.L_35:
        /*00c8*/ 	.byte	0x04, 0x36
        /*00ca*/ 	.short	(.L_37 - .L_36)
.L_36:
        /*00cc*/ 	.word	0x00000008
.L_37:


//--------------------- .nv.callgraph             --------------------------
	.section	.nv.callgraph,"",@"SHT_CUDA_CALLGRAPH"
	.align	4
	.sectionentsize	8
	.align		4
        /*0000*/ 	.word	0x00000000
	.align		4
        /*0004*/ 	.word	0xffffffff
	.align		4
        /*0008*/ 	.word	0x00000000
	.align		4
        /*000c*/ 	.word	0xfffffffe
	.align		4
        /*0010*/ 	.word	0x00000000
	.align		4
        /*0014*/ 	.word	0xfffffffd
	.align		4
        /*0018*/ 	.word	0x00000000
	.align		4
        /*001c*/ 	.word	0xfffffffc


//--------------------- .nv.constant4             --------------------------
	.section	.nv.constant4,"a",@progbits
	.align	8
	.align		8
.nv.constant4:
        /*0000*/ 	.dword	_$_str
	.align		8
        /*0008*/ 	.dword	_$_str_$_2


//--------------------- .text.triton_poi_fused__native_batch_norm_legit_no_training_cat_relu_4 --------------------------
	.section	.text.triton_poi_fused__native_batch_norm_legit_no_training_cat_relu_4,"ax",@progbits
	.align	128
        .global         triton_poi_fused__native_batch_norm_legit_no_training_cat_relu_4
        .type           triton_poi_fused__native_batch_norm_legit_no_training_cat_relu_4,@function
        .size           triton_poi_fused__native_batch_norm_legit_no_training_cat_relu_4,(.L_x_1 - triton_poi_fused__native_batch_norm_legit_no_training_cat_relu_4)
        .other          triton_poi_fused__native_batch_norm_legit_no_training_cat_relu_4,@"STO_CUDA_ENTRY STV_DEFAULT"
triton_poi_fused__native_batch_norm_legit_no_training_cat_relu_4:
.text.triton_poi_fused__native_batch_norm_legit_no_training_cat_relu_4:
[----:B------:R-:W-:Y:S01]  /*0000*/  LDC R1, c[0x0][0x28] ;  /* 0x00000a00ff017b82 */ /* 0x000fe20000000800 */
[----:B------:R-:W1:Y:S07]  /*0010*/  S2R R0, SR_TID.X ;  /* 0x0000000000007919 */ /* 0x000e6e0000002100 */
[----:B------:R-:W2:Y:S01]  /*0020*/  LDC.64 R4, c[0x0][0x228] ;  /* 0x00008a00ff047b82 */ /* 0x000ea20000000a00 */
[----:B------:R-:W-:Y:S01]  /*0030*/  ULDC.64 UR4, c[0x0][0x208] ;  /* 0x0000820000047ab9 */ /* 0x000fe20000000a00 */
[----:B------:R-:W-:Y:S01]  /*0040*/  ULDC.64 UR6, c[0x0][0x218] ;  /* 0x0000860000067ab9 */ /* 0x000fe20000000a00 */
[----:B------:R-:W3:Y:S01]  /*0050*/  S2R R3, SR_CTAID.X ;  /* 0x0000000000037919 */ /* 0x000ee20000002500 */
[----:B-1----:R-:W-:-:S05]  /*0060*/  IMAD.SHL.U32 R0, R0, 0x2, RZ ;  /* 0x0000000200007824 */ /* 0x002fca00078e00ff */
[----:B------:R-:W-:-:S05]  /*0070*/  LOP3.LUT R0, R0, 0x1fe, RZ, 0xc0, !PT ;  /* 0x000001fe00007812 */ /* 0x000fca00078ec0ff */
[----:B---3--:R-:W-:-:S05]  /*0080*/  IMAD R0, R3, 0x200, R0 ;  /* 0x0000020003007824 */ /* 0x008fca00078e0200 */
[----:B------:R-:W-:-:S04]  /*0090*/  SHF.R.S32.HI R9, RZ, 0x1f, R0 ;  /* 0x0000001fff097819 */ /* 0x000fc80000011400 */
[----:B------:R-:W-:-:S04]  /*00a0*/  LEA.HI R8, R9, R0, RZ, 0xf ;  /* 0x0000000009087211 */ /* 0x000fc800078f78ff */
[----:B------:R-:W-:-:S04]  /*00b0*/  SHF.R.S32.HI R6, RZ, 0xf, R8 ;  /* 0x0000000fff067819 */ /* 0x000fc80000011408 */
[----:B------:R-:W-:-:S04]  /*00c0*/  LEA.HI R2, R6, R6, RZ, 0x6 ;  /* 0x0000000606027211 */ /* 0x000fc800078f30ff */
[----:B------:R-:W-:-:S05]  /*00d0*/  LOP3.LUT R3, R2, 0xffffffc0, RZ, 0xc0, !PT ;  /* 0xffffffc002037812 */ /* 0x000fca00078ec0ff */
[----:B------:R-:W-:Y:S01]  /*00e0*/  IMAD.IADD R6, R6, 0x1, -R3 ;  /* 0x0000000106067824 */ /* 0x000fe200078e0a03 */
[----:B------:R-:W-:Y:S01]  /*00f0*/  LEA.HI R10, R9, R0, RZ, 0x15 ;  /* 0x00000000090a7211 */ /* 0x000fe200078fa8ff */
[----:B------:R-:W1:Y:S02]  /*0100*/  LDC.64 R2, c[0x0][0x210] ;  /* 0x00008400ff027b82 */ /* 0x000e640000000a00 */
[----:B--2---:R-:W-:-:S05]  /*0110*/  IMAD.WIDE R4, R6, 0x4, R4 ;  /* 0x0000000406047825 */ /* 0x004fca00078e0204 */
[----:B------:R2:W3:Y:S01]  /*0120*/  LDG.E.EL R7, desc[UR4][R4.64] ;  /* 0x0000000404077981 */ /* 0x0004e2000c2e1900 */
[----:B------:R-:W-:Y:S02]  /*0130*/  SHF.R.S32.HI R11, RZ, 0x15, R10 ;  /* 0x00000015ff0b7819 */ /* 0x000fe4000001140a */
[----:B------:R-:W-:Y:S02]  /*0140*/  LOP3.LUT R9, R8, 0xffff8000, RZ, 0xc0, !PT ;  /* 0xffff800008097812 */ /* 0x000fe400078ec0ff */
[----:B------:R-:W-:Y:S01]  /*0150*/  LOP3.LUT R13, R10, 0xffe00000, RZ, 0xc0, !PT ;  /* 0xffe000000a0d7812 */ /* 0x000fe200078ec0ff */
[----:B------:R-:W-:Y:S02]  /*0160*/  IMAD R12, R11, 0x60000, RZ ;  /* 0x000600000b0c7824 */ /* 0x000fe400078e02ff */
[----:B------:R-:W-:Y:S02]  /*0170*/  IMAD.IADD R9, R0, 0x1, -R9 ;  /* 0x0000000100097824 */ /* 0x000fe400078e0a09 */
[----:B------:R-:W-:-:S02]  /*0180*/  IMAD.SHL.U32 R10, R6, 0x8000, RZ ;  /* 0x00008000060a7824 */ /* 0x000fc400078e00ff */
[----:B------:R-:W-:Y:S01]  /*0190*/  IMAD.IADD R8, R0, 0x1, -R13 ;  /* 0x0000000100087824 */ /* 0x000fe200078e0a0d */
[----:B--2---:R-:W-:Y:S02]  /*01a0*/  SHF.R.S32.HI R4, RZ, 0x1f, R9 ;  /* 0x0000001fff047819 */ /* 0x004fe40000011409 */
[----:B------:R-:W-:Y:S01]  /*01b0*/  IADD3 R5, P0, P1, R10, R9, R12 ;  /* 0x000000090a057210 */ /* 0x000fe2000791e00c */
[----:B------:R-:W-:Y:S01]  /*01c0*/  IMAD R17, R11, 0x1a0000, R8 ;  /* 0x001a00000b117824 */ /* 0x000fe200078e0208 */
[----:B------:R-:W-:Y:S01]  /*01d0*/  SHF.R.S32.HI R13, RZ, 0x1f, R12 ;  /* 0x0000001fff0d7819 */ /* 0x000fe2000001140c */
[----:B------:R-:W2:Y:S01]  /*01e0*/  LDC.64 R8, c[0x0][0x220] ;  /* 0x00008800ff087b82 */ /* 0x000ea20000000a00 */
[----:B------:R-:W-:Y:S01]  /*01f0*/  SHF.R.S32.HI R10, RZ, 0x1f, R10 ;  /* 0x0000001fff0a7819 */ /* 0x000fe2000001140a */
[----:B-1----:R-:W-:Y:S01]  /*0200*/  IMAD.WIDE R16, R17, 0x4, R2 ;  /* 0x0000000411107825 */ /* 0x002fe200078e0202 */
[----:B------:R-:W-:Y:S02]  /*0210*/  LEA R18, P2, R5, UR6, 0x2 ;  /* 0x0000000605127c11 */ /* 0x000fe4000f8410ff */
[----:B------:R-:W-:-:S02]  /*0220*/  CS2R R2, SRZ ;  /* 0x0000000000027805 */ /* 0x000fc4000001ff00 */
[----:B------:R-:W-:Y:S02]  /*0230*/  IADD3.X R4, R10, R4, R13, P0, P1 ;  /* 0x000000040a047210 */ /* 0x000fe400007e240d */
[C---:B------:R-:W-:Y:S01]  /*0240*/  ISETP.GE.AND P1, PT, R6.reuse, 0x34, PT ;  /* 0x000000340600780c */ /* 0x040fe20003f26270 */
[----:B------:R-:W1:Y:S01]  /*0250*/  LDC.64 R12, c[0x0][0x230] ;  /* 0x00008c00ff0c7b82 */ /* 0x000e620000000a00 */
[----:B------:R-:W-:Y:S02]  /*0260*/  ISETP.GT.AND P0, PT, R6, 0x33, PT ;  /* 0x000000330600780c */ /* 0x000fe40003f04270 */
[----:B------:R-:W-:-:S05]  /*0270*/  LEA.HI.X R19, R5, UR7, R4, 0x2, P2 ;  /* 0x0000000705137c11 */ /* 0x000fca00090f1404 */
[----:B------:R-:W4:Y:S01]  /*0280*/  LDC.64 R10, c[0x0][0x238] ;  /* 0x00008e00ff0a7b82 */ /* 0x000f220000000a00 */
[----:B------:R-:W-:-:S03]  /*0290*/  CS2R R4, SRZ ;  /* 0x0000000000047805 */ /* 0x000fc6000001ff00 */
[----:B------:R-:W5:Y:S01]  /*02a0*/  @!P1 LDG.E.64 R2, desc[UR4][R16.64] ;  /* 0x0000000410029981 */ /* 0x000f62000c1e1b00 */
[----:B--2---:R-:W-:-:S03]  /*02b0*/  IMAD.WIDE R8, R6, 0x4, R8 ;  /* 0x0000000406087825 */ /* 0x004fc600078e0208 */
[----:B------:R-:W2:Y:S04]  /*02c0*/  @P0 LDG.E.64 R4, desc[UR4][R18.64+-0x680000] ;  /* 0x9800000412040981 */ /* 0x000ea8000c1e1b00 */
[----:B------:R1:W2:Y:S02]  /*02d0*/  LDG.E.EL R8, desc[UR4][R8.64] ;  /* 0x0000000408087981 */ /* 0x0002a4000c2e1900 */
[----:B-1----:R-:W-:-:S06]  /*02e0*/  IMAD.WIDE R12, R6, 0x4, R12 ;  /* 0x00000004060c7825 */ /* 0x002fcc00078e020c */
[----:B------:R-:W2:Y:S01]  /*02f0*/  LDG.E.EL R12, desc[UR4][R12.64] ;  /* 0x000000040c0c7981 */ /* 0x000ea2000c2e1900 */
[----:B----4-:R-:W-:Y:S02]  /*0300*/  IMAD.WIDE R14, R6, 0x4, R10 ;  /* 0x00000004060e7825 */ /* 0x010fe400078e020a */
[----:B------:R-:W1:Y:S04]  /*0310*/  LDC.64 R10, c[0x0][0x240] ;  /* 0x00009000ff0a7b82 */ /* 0x000e680000000a00 */
[----:B------:R-:W4:Y:S01]  /*0320*/  LDG.E.EL R15, desc[UR4][R14.64] ;  /* 0x000000040e0f7981 */ /* 0x000f22000c2e1900 */
[----:B0-----:R-:W-:Y:S02]  /*0330*/  IMAD.MOV.U32 R9, RZ, RZ, 0x3e800000 ;  /* 0x3e800000ff097424 */ /* 0x001fe400078e00ff */
[----:B-1----:R-:W-:-:S04]  /*0340*/  IMAD.WIDE R10, R0, 0x4, R10 ;  /* 0x00000004000a7825 */ /* 0x002fc800078e020a */
[----:B---3--:R-:W-:Y:S02]  /*0350*/  FADD R20, R7, 9.9999997473787516356e-06 ;  /* 0x3727c5ac07147421 */ /* 0x008fe40000000000 */
[----:B------:R-:W0:Y:S02]  /*0360*/  LDC.64 R6, c[0x0][0x248] ;  /* 0x00009200ff067b82 */ /* 0x000e240000000a00 */
[----:B------:R-:W1:Y:S02]  /*0370*/  MUFU.SQRT R16, R20 ;  /* 0x0000001400107308 */ /* 0x000e640000002000 */
[C---:B-1----:R-:W-:Y:S02]  /*0380*/  FSETP.GT.AND P2, PT, R16.reuse, 8.50705917302346158658e+37, PT ;  /* 0x7e8000001000780b */ /* 0x042fe40003f44000 */
[----:B------:R-:W-:-:S11]  /*0390*/  FSETP.GEU.AND P3, PT, R16, 1.175494350822287508e-38, PT ;  /* 0x008000001000780b */ /* 0x000fd60003f6e000 */
[----:B------:R-:W-:-:S04]  /*03a0*/  @P2 FMUL R16, R16, 0.25 ;  /* 0x3e80000010102820 */ /* 0x000fc80000400000 */
[----:B------:R-:W-:-:S06]  /*03b0*/  @!P3 FMUL R16, R16, 16777216 ;  /* 0x4b8000001010b820 */ /* 0x000fcc0000400000 */
[----:B------:R-:W1:Y:S01]  /*03c0*/  MUFU.RCP R16, R16 ;  /* 0x0000001000107308 */ /* 0x000e620000001000 */
[----:B------:R-:W-:Y:S02]  /*03d0*/  FSEL R9, R9, 1, P2 ;  /* 0x3f80000009097808 */ /* 0x000fe40001000000 */
[----:B-----5:R-:W-:Y:S02]  /*03e0*/  SEL R2, R2, RZ, !P1 ;  /* 0x000000ff02027207 */ /* 0x020fe40004800000 */
[----:B------:R-:W-:Y:S02]  /*03f0*/  SEL R3, R3, RZ, !P1 ;  /* 0x000000ff03037207 */ /* 0x000fe40004800000 */
[----:B--2---:R-:W-:Y:S01]  /*0400*/  @P1 SEL R2, R4, RZ, P0 ;  /* 0x000000ff04021207 */ /* 0x004fe20000000000 */
[----:B------:R-:W-:Y:S01]  /*0410*/  @!P3 FMUL R9, R9, 16777216 ;  /* 0x4b8000000909b820 */ /* 0x000fe20000400000 */
[----:B------:R-:W-:-:S03]  /*0420*/  @P1 SEL R3, R5, RZ, P0 ;  /* 0x000000ff05031207 */ /* 0x000fc60000000000 */
[C---:B------:R-:W-:Y:S02]  /*0430*/  FADD R4, -R8.reuse, R2 ;  /* 0x0000000208047221 */ /* 0x040fe40000000100 */
[----:B------:R-:W-:Y:S01]  /*0440*/  FADD R8, -R8, R3 ;  /* 0x0000000308087221 */ /* 0x000fe20000000100 */
[----:B-1----:R-:W-:-:S04]  /*0450*/  FMUL R9, R16, R9 ;  /* 0x0000000910097220 */ /* 0x002fc80000400000 */
[-C--:B------:R-:W-:Y:S01]  /*0460*/  FMUL R4, R4, R9.reuse ;  /* 0x0000000904047220 */ /* 0x080fe20000400000 */
[----:B------:R-:W-:-:S03]  /*0470*/  FMUL R8, R8, R9 ;  /* 0x0000000908087220 */ /* 0x000fc60000400000 */
[C-C-:B----4-:R-:W-:Y:S01]  /*0480*/  FFMA R4, R12.reuse, R4, R15.reuse ;  /* 0x000000040c047223 */ /* 0x150fe2000000000f */
[----:B------:R-:W-:-:S04]  /*0490*/  FFMA R8, R12, R8, R15 ;  /* 0x000000080c087223 */ /* 0x000fc8000000000f */
[----:B------:R-:W-:Y:S02]  /*04a0*/  FSETP.GEU.AND P0, PT, R4, RZ, PT ;  /* 0x000000ff0400720b */ /* 0x000fe40003f0e000 */
[----:B------:R-:W-:Y:S01]  /*04b0*/  FSETP.GEU.AND P1, PT, R8, RZ, PT ;  /* 0x000000ff0800720b */ /* 0x000fe20003f2e000 */
[----:B0-----:R-:W-:Y:S01]  /*04c0*/  IMAD.WIDE R6, R0, 0x4, R6 ;  /* 0x0000000400067825 */ /* 0x001fe200078e0206 */
[----:B------:R-:W-:Y:S02]  /*04d0*/  FSEL R4, R4, RZ, P0 ;  /* 0x000000ff04047208 */ /* 0x000fe40000000000 */
[----:B------:R-:W-:Y:S01]  /*04e0*/  FSEL R5, R8, RZ, P1 ;  /* 0x000000ff08057208 */ /* 0x000fe20000800000 */
[----:B------:R-:W-:Y:S04]  /*04f0*/  STG.E.64 desc[UR4][R10.64], R2 ;  /* 0x000000020a007986 */ /* 0x000fe8000c101b04 */
[----:B------:R-:W-:Y:S01]  /*0500*/  STG.E.64 desc[UR4][R6.64], R4 ;  /* 0x0000000406007986 */ /* 0x000fe2000c101b04 */
[----:B------:R-:W-:Y:S05]  /*0510*/  EXIT ;  /* 0x000000000000794d */ /* 0x000fea0003800000 */
.L_x_0:
[----:B------:R-:W-:-:S00]  /*0520*/  BRA `(.L_x_0) ;  /* 0xfffffffc00fc7947 */ /* 0x000fc0000383ffff */
[----:B------:R-:W-:-:S00]  /*0530*/  NOP ;  /* 0x0000000000007918 */ /* 0x000fc00000000000 */
        /* <DEDUP_REMOVED lines=12> */
.L_x_1:


//--------------------- .nv.global.init           --------------------------
	.section	.nv.global.init,"aw",@progbits
.nv.global.init:
	.type		_$_str,@object
	.size		_$_str,(_$_str_$_2 - _$_str)
_$_str:
        /*0000*/ 	.byte	0x5f, 0x5f, 0x43, 0x55, 0x44, 0x41, 0x5f, 0x46, 0x54, 0x5a, 0x00
	.type		_$_str_$_2,@object
	.size		_$_str_$_2,(.L_1 - _$_str_$_2)
_$_str_$_2:
        /*000b*/ 	.byte	0x5f, 0x5f, 0x43, 0x55, 0x44, 0x41, 0x5f, 0x50, 0x52, 0x45, 0x43, 0x5f, 0x53, 0x51, 0x52, 0x54
        /*001b*/ 	.byte	0x00
.L_1:


//--------------------- .nv.constant0.triton_poi_fused__native_batch_norm_legit_no_training_cat_relu_4 --------------------------
	.section	.nv.constant0.triton_poi_fused__native_batch_norm_legit_no_training_cat_relu_4,"a",@progbits
	.sectionflags	@""
	.align	4
.nv.constant0.triton_poi_fused__native_batch_norm_legit_no_training_cat_relu_4:
	.zero		596
